//
// Generated by NVIDIA NVVM Compiler
//
// Compiler Build ID: CL-36424714
// Cuda compilation tools, release 13.0, V13.0.88
// Based on NVVM 20.0.0
//

.version 9.0
.target sm_100
.address_size 64

	// .globl	_Z14count_elementsPKiPiii
// _ZZ14count_elementsPKiPiiiE14count_in_block has been demoted

.visible .entry _Z14count_elementsPKiPiii(
	.param .u64 .ptr .align 1 _Z14count_elementsPKiPiii_param_0,
	.param .u64 .ptr .align 1 _Z14count_elementsPKiPiii_param_1,
	.param .u32 _Z14count_elementsPKiPiii_param_2,
	.param .u32 _Z14count_elementsPKiPiii_param_3
)
{
	.reg .pred 	%p<20>;
	.reg .b32 	%r<80>;
	.reg .b64 	%rd<13>;
	// demoted variable
	.shared .align 4 .u32 _ZZ14count_elementsPKiPiiiE14count_in_block;
	ld.param.u64 	%rd3, [_Z14count_elementsPKiPiii_param_0];
	ld.param.u64 	%rd2, [_Z14count_elementsPKiPiii_param_1];
	ld.param.u32 	%r26, [_Z14count_elementsPKiPiii_param_2];
	ld.param.u32 	%r27, [_Z14count_elementsPKiPiii_param_3];
	cvta.to.global.u64 	%rd1, %rd3;
	mov.u32 	%r28, %ntid.x;
	mov.u32 	%r29, %ctaid.x;
	mov.u32 	%r1, %tid.x;
	mad.lo.s32 	%r77, %r28, %r29, %r1;
	mov.u32 	%r30, %nctaid.x;
	mul.lo.s32 	%r3, %r28, %r30;
	setp.ne.s32 	%p1, %r1, 0;
	@%p1 bra 	$L__BB0_2;
	mov.b32 	%r31, 0;
	st.shared.u32 	[_ZZ14count_elementsPKiPiiiE14count_in_block], %r31;
$L__BB0_2:
	bar.sync 	0;
	setp.ge.s32 	%p2, %r77, %r26;
	mov.b32 	%r79, 0;
	@%p2 bra 	$L__BB0_9;
	add.s32 	%r35, %r77, %r3;
	max.s32 	%r36, %r26, %r35;
	setp.lt.s32 	%p3, %r35, %r26;
	selp.u32 	%r37, 1, 0, %p3;
	add.s32 	%r38, %r35, %r37;
	sub.s32 	%r39, %r36, %r38;
	div.u32 	%r40, %r39, %r3;
	add.s32 	%r41, %r40, %r37;
	add.s32 	%r4, %r41, 1;
	and.b32  	%r5, %r4, 3;
	setp.lt.u32 	%p4, %r41, 3;
	mov.b32 	%r79, 0;
	@%p4 bra 	$L__BB0_6;
	and.b32  	%r43, %r4, -4;
	shl.b32 	%r6, %r3, 2;
	neg.s32 	%r76, %r43;
	mov.b32 	%r79, 0;
	mul.wide.s32 	%rd6, %r3, 4;
$L__BB0_5:
	mul.wide.s32 	%rd4, %r77, 4;
	add.s64 	%rd5, %rd1, %rd4;
	ld.global.nc.u32 	%r44, [%rd5];
	setp.eq.s32 	%p5, %r44, %r27;
	selp.u32 	%r45, 1, 0, %p5;
	add.s32 	%r46, %r79, %r45;
	add.s64 	%rd7, %rd5, %rd6;
	ld.global.nc.u32 	%r47, [%rd7];
	setp.eq.s32 	%p6, %r47, %r27;
	selp.u32 	%r48, 1, 0, %p6;
	add.s32 	%r49, %r46, %r48;
	add.s64 	%rd8, %rd7, %rd6;
	ld.global.nc.u32 	%r50, [%rd8];
	setp.eq.s32 	%p7, %r50, %r27;
	selp.u32 	%r51, 1, 0, %p7;
	add.s32 	%r52, %r49, %r51;
	add.s64 	%rd9, %rd8, %rd6;
	ld.global.nc.u32 	%r53, [%rd9];
	setp.eq.s32 	%p8, %r53, %r27;
	selp.u32 	%r54, 1, 0, %p8;
	add.s32 	%r79, %r52, %r54;
	add.s32 	%r77, %r77, %r6;
	add.s32 	%r76, %r76, 4;
	setp.eq.s32 	%p9, %r76, 0;
	@%p9 bra 	$L__BB0_6;
	bra.uni 	$L__BB0_5;
$L__BB0_6:
	setp.eq.s32 	%p10, %r5, 0;
	@%p10 bra 	$L__BB0_9;
	neg.s32 	%r73, %r5;
$L__BB0_8:
	.pragma "nounroll";
	mul.wide.s32 	%rd10, %r77, 4;
	add.s64 	%rd11, %rd1, %rd10;
	ld.global.nc.u32 	%r55, [%rd11];
	setp.eq.s32 	%p11, %r55, %r27;
	selp.u32 	%r56, 1, 0, %p11;
	add.s32 	%r79, %r79, %r56;
	add.s32 	%r77, %r77, %r3;
	add.s32 	%r73, %r73, 1;
	setp.eq.s32 	%p12, %r73, 0;
	@%p12 bra 	$L__BB0_9;
	bra.uni 	$L__BB0_8;
$L__BB0_9:
	shfl.sync.down.b32	%r57|%p13, %r79, 16, 31, -1;
	add.s32 	%r58, %r57, %r79;
	shfl.sync.down.b32	%r59|%p14, %r58, 8, 31, -1;
	add.s32 	%r60, %r59, %r58;
	shfl.sync.down.b32	%r61|%p15, %r60, 4, 31, -1;
	add.s32 	%r62, %r61, %r60;
	shfl.sync.down.b32	%r63|%p16, %r62, 2, 31, -1;
	add.s32 	%r64, %r63, %r62;
	shfl.sync.down.b32	%r65|%p17, %r64, 1, 31, -1;
	add.s32 	%r25, %r65, %r64;
	and.b32  	%r66, %r1, 31;
	setp.ne.s32 	%p18, %r66, 0;
	@%p18 bra 	$L__BB0_11;
	atom.shared.add.u32 	%r67, [_ZZ14count_elementsPKiPiiiE14count_in_block], %r25;
$L__BB0_11:
	setp.ne.s32 	%p19, %r1, 0;
	bar.sync 	0;
	@%p19 bra 	$L__BB0_13;
	ld.shared.u32 	%r68, [_ZZ14count_elementsPKiPiiiE14count_in_block];
	cvta.to.global.u64 	%rd12, %rd2;
	atom.global.add.u32 	%r69, [%rd12], %r68;
$L__BB0_13:
	ret;

}


// ===== COMPILED SASS (sm_100) =====

	.target	sm_100

	.elftype	@"ET_EXEC"


//--------------------- .note.nv.tkinfo           --------------------------
	.section	.note.nv.tkinfo,"",@"SHT_NOTE"
	.sectionflags	@"SHF_NOTE_NV_TKINFO"
	.tkinfo
        /*0018*/ 	.word	0x00000002
        /*0030*/ 	.string	""
        /*0030*/ 	.string	"ptxas"
        /*0030*/ 	.string	"Cuda compilation tools, release 13.0, V13.0.88"
        /*0030*/ 	.string	"Build cuda_13.0.r13.0/compiler.36424714_0"
        /*0030*/ 	.string	"-arch sm_100 -m 64 "



//--------------------- .note.nv.cuinfo           --------------------------
	.section	.note.nv.cuinfo,"",@"SHT_NOTE"
	.sectionflags	@"SHF_NOTE_NV_CUINFO"
        /*0018*/ 	.short	0x0002
        /*001a*/ 	.short	0x0064
        /*001c*/ 	.short	0x0082
	.zero		2


//--------------------- .nv.info                  --------------------------
	.section	.nv.info,"",@"SHT_CUDA_INFO"
	.align	4


	//----- nvinfo : EIATTR_REGCOUNT
	.align		4
        /*0000*/ 	.byte	0x04, 0x2f
        /*0002*/ 	.short	(.L_1 - .L_0)
	.align		4
.L_0:
        /*0004*/ 	.word	index@(_Z14count_elementsPKiPiii)
        /*0008*/ 	.word	0x00000016


	//----- nvinfo : EIATTR_FRAME_SIZE
	.align		4
.L_1:
        /*000c*/ 	.byte	0x04, 0x11
        /*000e*/ 	.short	(.L_3 - .L_2)
	.align		4
.L_2:
        /*0010*/ 	.word	index@(_Z14count_elementsPKiPiii)
        /*0014*/ 	.word	0x00000000


	//----- nvinfo : EIATTR_MIN_STACK_SIZE
	.align		4
.L_3:
        /*0018*/ 	.byte	0x04, 0x12
        /*001a*/ 	.short	(.L_5 - .L_4)
	.align		4
.L_4:
        /*001c*/ 	.word	index@(_Z14count_elementsPKiPiii)
        /*0020*/ 	.word	0x00000000
.L_5:


//--------------------- .nv.compat                --------------------------
	.section	.nv.compat,"",@"SHT_CUDA_COMPAT_INFO"
	.align	4
        /*0000*/ 	.byte	0x02, 0x09, 0x00, 0x00, 0x02, 0x02, 0x01, 0x00, 0x02, 0x05, 0x05, 0x00, 0x03, 0x07, 0x01, 0x01
        /*0010*/ 	.byte	0x02, 0x03, 0x00, 0x00, 0x02, 0x06, 0x01, 0x00, 0x04, 0x0b, 0x08, 0x00, 0x09, 0x00, 0x00, 0x00
        /*0020*/ 	.byte	0x00, 0x00, 0x00, 0x00


//--------------------- .nv.info._Z14count_elementsPKiPiii --------------------------
	.section	.nv.info._Z14count_elementsPKiPiii,"",@"SHT_CUDA_INFO"
	.sectionflags	@""
	.align	4


	//----- nvinfo : EIATTR_CUDA_API_VERSION
	.align		4
        /*0000*/ 	.byte	0x04, 0x37
        /*0002*/ 	.short	(.L_7 - .L_6)
.L_6:
        /*0004*/ 	.word	0x00000082


	//----- nvinfo : EIATTR_KPARAM_INFO
	.align		4
.L_7:
        /*0008*/ 	.byte	0x04, 0x17
        /*000a*/ 	.short	(.L_9 - .L_8)
.L_8:
        /*000c*/ 	.word	0x00000000
        /*0010*/ 	.short	0x0003
        /*0012*/ 	.short	0x0014
        /*0014*/ 	.byte	0x00, 0xf0, 0x11, 0x00


	//----- nvinfo : EIATTR_KPARAM_INFO
	.align		4
.L_9:
        /*0018*/ 	.byte	0x04, 0x17
        /*001a*/ 	.short	(.L_11 - .L_10)
.L_10:
        /*001c*/ 	.word	0x00000000
        /*0020*/ 	.short	0x0002
        /*0022*/ 	.short	0x0010
        /*0024*/ 	.byte	0x00, 0xf0, 0x11, 0x00


	//----- nvinfo : EIATTR_KPARAM_INFO
	.align		4
.L_11:
        /*0028*/ 	.byte	0x04, 0x17
        /*002a*/ 	.short	(.L_13 - .L_12)
.L_12:
        /*002c*/ 	.word	0x00000000
        /*0030*/ 	.short	0x0001
        /*0032*/ 	.short	0x0008
        /*0034*/ 	.byte	0x00, 0xf5, 0x21, 0x00


	//----- nvinfo : EIATTR_KPARAM_INFO
	.align		4
.L_13:
        /*0038*/ 	.byte	0x04, 0x17
        /*003a*/ 	.short	(.L_15 - .L_14)
.L_14:
        /*003c*/ 	.word	0x00000000
        /*0040*/ 	.short	0x0000
        /*0042*/ 	.short	0x0000
        /*0044*/ 	.byte	0x00, 0xf5, 0x21, 0x00


	//----- nvinfo : EIATTR_SPARSE_MMA_MASK
	.align		4
.L_15:
        /*0048*/ 	.byte	0x03, 0x50
        /*004a*/ 	.short	0x0000


	//----- nvinfo : EIATTR_MAXREG_COUNT
	.align		4
        /*004c*/ 	.byte	0x03, 0x1b
        /*004e*/ 	.short	0x00ff


	//----- nvinfo : EIATTR_NUM_BARRIERS
	.align		4
        /*0050*/ 	.byte	0x02, 0x4c
        /*0052*/ 	.byte	0x01
	.zero		1


	//----- nvinfo : EIATTR_MERCURY_ISA_VERSION
	.align		4
        /*0054*/ 	.byte	0x03, 0x5f
        /*0056*/ 	.short	0x0101


	//----- nvinfo : EIATTR_INT_WARP_WIDE_INSTR_OFFSETS
	.align		4
        /*0058*/ 	.byte	0x04, 0x31
        /*005a*/ 	.short	(.L_17 - .L_16)


	//   ....[0]....
.L_16:
        /*005c*/ 	.word	0x000006e0


	//   ....[1]....
        /*0060*/ 	.word	0x000006f0


	//----- nvinfo : EIATTR_COOP_GROUP_MASK_REGIDS
	.align		4
.L_17:
        /*0064*/ 	.byte	0x04, 0x29
        /*0066*/ 	.short	(.L_19 - .L_18)


	//   ....[0]....
.L_18:
        /*0068*/ 	.word	0xffffffff


	//   ....[1]....
        /*006c*/ 	.word	0xffffffff


	//   ....[2]....
        /*0070*/ 	.word	0xffffffff


	//   ....[3]....
        /*0074*/ 	.word	0xffffffff


	//   ....[4]....
        /*0078*/ 	.word	0xffffffff


	//----- nvinfo : EIATTR_COOP_GROUP_INSTR_OFFSETS
	.align		4
.L_19:
        /*007c*/ 	.byte	0x04, 0x28
        /*007e*/ 	.short	(.L_21 - .L_20)


	//   ....[0]....
.L_20:
        /*0080*/ 	.word	0x000005f0


	//   ....[1]....
        /*0084*/ 	.word	0x00000630


	//   ....[2]....
        /*0088*/ 	.word	0x00000650


	//   ....[3]....
        /*008c*/ 	.word	0x00000670


	//   ....[4]....
        /*0090*/ 	.word	0x00000690


	//----- nvinfo : EIATTR_VRC_CTA_INIT_COUNT
	.align		4
.L_21:
        /*0094*/ 	.byte	0x02, 0x4a
	.zero		1
	.zero		1


	//----- nvinfo : EIATTR_EXIT_INSTR_OFFSETS
	.align		4
        /*0098*/ 	.byte	0x04, 0x1c
        /*009a*/ 	.short	(.L_23 - .L_22)


	//   ....[0]....
.L_22:
        /*009c*/ 	.word	0x00000780


	//   ....[1]....
        /*00a0*/ 	.word	0x000007f0


	//----- nvinfo : EIATTR_CRS_STACK_SIZE
	.align		4
.L_23:
        /*00a4*/ 	.byte	0x04, 0x1e
        /*00a6*/ 	.short	(.L_25 - .L_24)
.L_24:
        /*00a8*/ 	.word	0x00000000


	//----- nvinfo : EIATTR_CBANK_PARAM_SIZE
	.align		4
.L_25:
        /*00ac*/ 	.byte	0x03, 0x19
        /*00ae*/ 	.short	0x0018


	//----- nvinfo : EIATTR_PARAM_CBANK
	.align		4
        /*00b0*/ 	.byte	0x04, 0x0a
        /*00b2*/ 	.short	(.L_27 - .L_26)
	.align		4
.L_26:
        /*00b4*/ 	.word	index@(.nv.constant0._Z14count_elementsPKiPiii)
        /*00b8*/ 	.short	0x0380
        /*00ba*/ 	.short	0x0018


	//----- nvinfo : EIATTR_SW_WAR
	.align		4
.L_27:
        /*00bc*/ 	.byte	0x04, 0x36
        /*00be*/ 	.short	(.L_29 - .L_28)
.L_28:
        /*00c0*/ 	.word	0x00000008
.L_29:


//--------------------- .nv.callgraph             --------------------------
	.section	.nv.callgraph,"",@"SHT_CUDA_CALLGRAPH"
	.align	4
	.sectionentsize	8
	.align		4
        /*0000*/ 	.word	0x00000000
	.align		4
        /*0004*/ 	.word	0xffffffff
	.align		4
        /*0008*/ 	.word	0x00000000
	.align		4
        /*000c*/ 	.word	0xfffffffe
	.align		4
        /*0010*/ 	.word	0x00000000
	.align		4
        /*0014*/ 	.word	0xfffffffd
	.align		4
        /*0018*/ 	.word	0x00000000
	.align		4
        /*001c*/ 	.word	0xfffffffc


//--------------------- .text._Z14count_elementsPKiPiii --------------------------
	.section	.text._Z14count_elementsPKiPiii,"ax",@progbits
	.align	128
        .global         _Z14count_elementsPKiPiii
        .type           _Z14count_elementsPKiPiii,@function
        .size           _Z14count_elementsPKiPiii,(.L_x_9 - _Z14count_elementsPKiPiii)
        .other          _Z14count_elementsPKiPiii,@"STO_CUDA_ENTRY STV_DEFAULT"
_Z14count_elementsPKiPiii:
.text._Z14count_elementsPKiPiii:
[----:B------:R-:W-:Y:S01]  /*0000*/  LDC R1, c[0x0][0x37c] ;  /* 0x0000df00ff017b82 */ /* 0x000fe20000000800 */
[----:B------:R-:W0:Y:S01]  /*0010*/  S2R R0, SR_TID.X ;  /* 0x0000000000007919 */ /* 0x000e220000002100 */
[----:B------:R-:W1:Y:S01]  /*0020*/  LDCU UR4, c[0x0][0x360] ;  /* 0x00006c00ff0477ac */ /* 0x000e620008000800 */
[----:B------:R-:W-:Y:S01]  /*0030*/  BSSY.RECONVERGENT B0, `(.L_x_0) ;  /* 0x000005b000007945 */ /* 0x000fe20003800200 */
[----:B------:R-:W-:Y:S01]  /*0040*/  IMAD.MOV.U32 R6, RZ, RZ, RZ ;  /* 0x000000ffff067224 */ /* 0x000fe200078e00ff */
[----:B------:R-:W1:Y:S01]  /*0050*/  S2R R5, SR_CTAID.X ;  /* 0x0000000000057919 */ /* 0x000e620000002500 */
[----:B------:R-:W2:Y:S01]  /*0060*/  LDCU UR5, c[0x0][0x390] ;  /* 0x00007200ff0577ac */ /* 0x000ea20008000800 */
[----:B------:R-:W3:Y:S01]  /*0070*/  LDCU.64 UR6, c[0x0][0x358] ;  /* 0x00006b00ff0677ac */ /* 0x000ee20008000a00 */
[----:B------:R-:W4:Y:S01]  /*0080*/  LDCU UR8, c[0x0][0x394] ;  /* 0x00007280ff0877ac */ /* 0x000f220008000800 */
[----:B------:R-:W0:Y:S02]  /*0090*/  LDCU UR9, c[0x0][0x394] ;  /* 0x00007280ff0977ac */ /* 0x000e240008000800 */
[----:B0-----:R-:W-:-:S13]  /*00a0*/  ISETP.NE.AND P0, PT, R0, RZ, PT ;  /* 0x000000ff0000720c */ /* 0x001fda0003f05270 */
[----:B------:R-:W0:Y:S01]  /*00b0*/  @!P0 S2R R3, SR_CgaCtaId ;  /* 0x0000000000038919 */ /* 0x000e220000008800 */
[----:B------:R-:W-:-:S04]  /*00c0*/  @!P0 MOV R2, 0x400 ;  /* 0x0000040000028802 */ /* 0x000fc80000000f00 */
[----:B0-----:R-:W-:Y:S01]  /*00d0*/  @!P0 LEA R4, R3, R2, 0x18 ;  /* 0x0000000203048211 */ /* 0x001fe200078ec0ff */
[----:B-1----:R-:W-:Y:S01]  /*00e0*/  IMAD R2, R5, UR4, R0 ;  /* 0x0000000405027c24 */ /* 0x002fe2000f8e0200 */
[----:B------:R-:W0:Y:S03]  /*00f0*/  LDC R3, c[0x0][0x370] ;  /* 0x0000dc00ff037b82 */ /* 0x000e260000000800 */
[----:B------:R1:W-:Y:S05]  /*0100*/  @!P0 STS [R4], RZ ;  /* 0x000000ff04008388 */ /* 0x0003ea0000000800 */
[----:B------:R-:W-:Y:S01]  /*0110*/  BAR.SYNC.DEFER_BLOCKING 0x0 ;  /* 0x0000000000007b1d */ /* 0x000fe20000010000 */
[----:B--2---:R-:W-:Y:S01]  /*0120*/  ISETP.GE.AND P1, PT, R2, UR5, PT ;  /* 0x0000000502007c0c */ /* 0x004fe2000bf26270 */
[----:B0-----:R-:W-:-:S12]  /*0130*/  IMAD R3, R3, UR4, RZ ;  /* 0x0000000403037c24 */ /* 0x001fd8000f8e02ff */
[----:B-1-34-:R-:W-:Y:S05]  /*0140*/  @P1 BRA `(.L_x_1) ;  /* 0x0000000400241947 */ /* 0x01afea0003800000 */
[----:B------:R-:W0:Y:S01]  /*0150*/  I2F.U32.RP R9, R3 ;  /* 0x0000000300097306 */ /* 0x000e220000209000 */
[C---:B------:R-:W-:Y:S01]  /*0160*/  IADD3 R6, PT, PT, R3.reuse, R2, RZ ;  /* 0x0000000203067210 */ /* 0x040fe20007ffe0ff */
[----:B------:R-:W-:Y:S01]  /*0170*/  IMAD.MOV R11, RZ, RZ, -R3 ;  /* 0x000000ffff0b7224 */ /* 0x000fe200078e0a03 */
[----:B------:R-:W-:Y:S01]  /*0180*/  ISETP.NE.U32.AND P3, PT, R3, RZ, PT ;  /* 0x000000ff0300720c */ /* 0x000fe20003f65070 */
[----:B------:R-:W-:Y:S01]  /*0190*/  BSSY.RECONVERGENT B1, `(.L_x_2) ;  /* 0x0000037000017945 */ /* 0x000fe20003800200 */
[C---:B------:R-:W-:Y:S02]  /*01a0*/  ISETP.GE.AND P1, PT, R6.reuse, UR5, PT ;  /* 0x0000000506007c0c */ /* 0x040fe4000bf26270 */
[----:B------:R-:W-:Y:S02]  /*01b0*/  VIMNMX R7, PT, PT, R6, UR5, !PT ;  /* 0x0000000506077c48 */ /* 0x000fe4000ffe0100 */
[----:B------:R-:W-:-:S04]  /*01c0*/  SEL R8, RZ, 0x1, P1 ;  /* 0x00000001ff087807 */ /* 0x000fc80000800000 */
[----:B------:R-:W-:Y:S01]  /*01d0*/  IADD3 R6, PT, PT, R7, -R6, -R8 ;  /* 0x8000000607067210 */ /* 0x000fe20007ffe808 */
[----:B0-----:R-:W0:Y:S02]  /*01e0*/  MUFU.RCP R9, R9 ;  /* 0x0000000900097308 */ /* 0x001e240000001000 */
[----:B0-----:R-:W-:-:S06]  /*01f0*/  VIADD R4, R9, 0xffffffe ;  /* 0x0ffffffe09047836 */ /* 0x001fcc0000000000 */
[----:B------:R0:W1:Y:S02]  /*0200*/  F2I.FTZ.U32.TRUNC.NTZ R5, R4 ;  /* 0x0000000400057305 */ /* 0x000064000021f000 */
[----:B0-----:R-:W-:Y:S02]  /*0210*/  IMAD.MOV.U32 R4, RZ, RZ, RZ ;  /* 0x000000ffff047224 */ /* 0x001fe400078e00ff */
[----:B-1----:R-:W-:-:S04]  /*0220*/  IMAD R11, R11, R5, RZ ;  /* 0x000000050b0b7224 */ /* 0x002fc800078e02ff */
[----:B------:R-:W-:-:S06]  /*0230*/  IMAD.HI.U32 R5, R5, R11, R4 ;  /* 0x0000000b05057227 */ /* 0x000fcc00078e0004 */
[----:B------:R-:W-:-:S04]  /*0240*/  IMAD.HI.U32 R5, R5, R6, RZ ;  /* 0x0000000605057227 */ /* 0x000fc800078e00ff */
[----:B------:R-:W-:-:S04]  /*0250*/  IMAD.MOV R4, RZ, RZ, -R5 ;  /* 0x000000ffff047224 */ /* 0x000fc800078e0a05 */
[----:B------:R-:W-:-:S05]  /*0260*/  IMAD R6, R3, R4, R6 ;  /* 0x0000000403067224 */ /* 0x000fca00078e0206 */
[----:B------:R-:W-:-:S13]  /*0270*/  ISETP.GE.U32.AND P1, PT, R6, R3, PT ;  /* 0x000000030600720c */ /* 0x000fda0003f26070 */
[----:B------:R-:W-:Y:S01]  /*0280*/  @P1 IADD3 R6, PT, PT, -R3, R6, RZ ;  /* 0x0000000603061210 */ /* 0x000fe20007ffe1ff */
[----:B------:R-:W-:-:S03]  /*0290*/  @P1 VIADD R5, R5, 0x1 ;  /* 0x0000000105051836 */ /* 0x000fc60000000000 */
[----:B------:R-:W-:Y:S01]  /*02a0*/  ISETP.GE.U32.AND P2, PT, R6, R3, PT ;  /* 0x000000030600720c */ /* 0x000fe20003f46070 */
[----:B------:R-:W-:-:S12]  /*02b0*/  IMAD.MOV.U32 R6, RZ, RZ, RZ ;  /* 0x000000ffff067224 */ /* 0x000fd800078e00ff */
[----:B------:R-:W-:Y:S01]  /*02c0*/  @P2 VIADD R5, R5, 0x1 ;  /* 0x0000000105052836 */ /* 0x000fe20000000000 */
[----:B------:R-:W-:-:S04]  /*02d0*/  @!P3 LOP3.LUT R5, RZ, R3, RZ, 0x33, !PT ;  /* 0x00000003ff05b212 */ /* 0x000fc800078e33ff */
[----:B------:R-:W-:-:S04]  /*02e0*/  IADD3 R5, PT, PT, R8, R5, RZ ;  /* 0x0000000508057210 */ /* 0x000fc80007ffe0ff */
[C---:B------:R-:W-:Y:S01]  /*02f0*/  ISETP.GE.U32.AND P2, PT, R5.reuse, 0x3, PT ;  /* 0x000000030500780c */ /* 0x040fe20003f46070 */
[----:B------:R-:W-:-:S05]  /*0300*/  VIADD R7, R5, 0x1 ;  /* 0x0000000105077836 */ /* 0x000fca0000000000 */
[----:B------:R-:W-:-:S04]  /*0310*/  LOP3.LUT R18, R7, 0x3, RZ, 0xc0, !PT ;  /* 0x0000000307127812 */ /* 0x000fc800078ec0ff */
[----:B------:R-:W-:-:S03]  /*0320*/  ISETP.NE.AND P1, PT, R18, RZ, PT ;  /* 0x000000ff1200720c */ /* 0x000fc60003f25270 */
[----:B------:R-:W-:Y:S10]  /*0330*/  @!P2 BRA `(.L_x_3) ;  /* 0x000000000070a947 */ /* 0x000ff40003800000 */
[----:B------:R-:W0:Y:S01]  /*0340*/  LDC.64 R4, c[0x0][0x380] ;  /* 0x0000e000ff047b82 */ /* 0x000e220000000a00 */
[----:B------:R-:W-:Y:S01]  /*0350*/  LOP3.LUT R7, R7, 0xfffffffc, RZ, 0xc0, !PT ;  /* 0xfffffffc07077812 */ /* 0x000fe200078ec0ff */
[----:B------:R-:W-:-:S04]  /*0360*/  HFMA2 R6, -RZ, RZ, 0, 0 ;  /* 0x00000000ff067431 */ /* 0x000fc800000001ff */
[----:B------:R-:W-:-:S07]  /*0370*/  IMAD.MOV R7, RZ, RZ, -R7 ;  /* 0x000000ffff077224 */ /* 0x000fce00078e0a07 */
.L_x_4:
[----:B0-----:R-:W-:-:S05]  /*0380*/  IMAD.WIDE R8, R2, 0x4, R4 ;  /* 0x0000000402087825 */ /* 0x001fca00078e0204 */
[----:B------:R-:W2:Y:S01]  /*0390*/  LDG.E.CONSTANT R19, desc[UR6][R8.64] ;  /* 0x0000000608137981 */ /* 0x000ea2000c1e9900 */
[----:B------:R-:W-:-:S05]  /*03a0*/  IMAD.WIDE R10, R3, 0x4, R8 ;  /* 0x00000004030a7825 */ /* 0x000fca00078e0208 */
[----:B------:R-:W3:Y:S01]  /*03b0*/  LDG.E.CONSTANT R16, desc[UR6][R10.64] ;  /* 0x000000060a107981 */ /* 0x000ee2000c1e9900 */
[----:B------:R-:W-:-:S05]  /*03c0*/  IMAD.WIDE R12, R3, 0x4, R10 ;  /* 0x00000004030c7825 */ /* 0x000fca00078e020a */
[----:B------:R-:W4:Y:S01]  /*03d0*/  LDG.E.CONSTANT R17, desc[UR6][R12.64] ;  /* 0x000000060c117981 */ /* 0x000f22000c1e9900 */
[----:B------:R-:W-:-:S06]  /*03e0*/  IMAD.WIDE R14, R3, 0x4, R12 ;  /* 0x00000004030e7825 */ /* 0x000fcc00078e020c */
[----:B------:R-:W5:Y:S01]  /*03f0*/  LDG.E.CONSTANT R14, desc[UR6][R14.64] ;  /* 0x000000060e0e7981 */ /* 0x000f62000c1e9900 */
[----:B------:R-:W-:Y:S02]  /*0400*/  VIADD R7, R7, 0x4 ;  /* 0x0000000407077836 */ /* 0x000fe40000000000 */
[----:B------:R-:W-:Y:S01]  /*0410*/  IMAD R2, R3, 0x4, R2 ;  /* 0x0000000403027824 */ /* 0x000fe200078e0202 */
[----:B--2---:R-:W-:Y:S02]  /*0420*/  ISETP.NE.AND P2, PT, R19, UR8, PT ;  /* 0x0000000813007c0c */ /* 0x004fe4000bf45270 */
[----:B---3--:R-:W-:Y:S01]  /*0430*/  ISETP.NE.AND P3, PT, R16, UR8, PT ;  /* 0x0000000810007c0c */ /* 0x008fe2000bf65270 */
[----:B------:R-:W-:-:S10]  /*0440*/  VIADD R16, R6, 0x1 ;  /* 0x0000000106107836 */ /* 0x000fd40000000000 */
[----:B------:R-:W-:Y:S02]  /*0450*/  @P2 IADD3 R16, PT, PT, R6, RZ, RZ ;  /* 0x000000ff06102210 */ /* 0x000fe40007ffe0ff */
[----:B----4-:R-:W-:-:S03]  /*0460*/  ISETP.NE.AND P2, PT, R17, UR8, PT ;  /* 0x0000000811007c0c */ /* 0x010fc6000bf45270 */
[----:B------:R-:W-:Y:S02]  /*0470*/  VIADD R6, R16, 0x1 ;  /* 0x0000000110067836 */ /* 0x000fe40000000000 */
[----:B------:R-:W-:Y:S01]  /*0480*/  @P3 IMAD.MOV R6, RZ, RZ, R16 ;  /* 0x000000ffff063224 */ /* 0x000fe200078e0210 */
[----:B-----5:R-:W-:-:S04]  /*0490*/  ISETP.NE.AND P3, PT, R14, UR8, PT ;  /* 0x000000080e007c0c */ /* 0x020fc8000bf65270 */
[----:B------:R-:W-:-:S03]  /*04a0*/  IADD3 R8, PT, PT, R6, 0x1, RZ ;  /* 0x0000000106087810 */ /* 0x000fc60007ffe0ff */
[----:B------:R-:W-:Y:S01]  /*04b0*/  @P2 IMAD.MOV R8, RZ, RZ, R6 ;  /* 0x000000ffff082224 */ /* 0x000fe200078e0206 */
[----:B------:R-:W-:-:S04]  /*04c0*/  ISETP.NE.AND P2, PT, R7, RZ, PT ;  /* 0x000000ff0700720c */ /* 0x000fc80003f45270 */
[----:B------:R-:W-:Y:S01]  /*04d0*/  IADD3 R6, PT, PT, R8, 0x1, RZ ;  /* 0x0000000108067810 */ /* 0x000fe20007ffe0ff */
[----:B------:R-:W-:-:S08]  /*04e0*/  @P3 IMAD.MOV R6, RZ, RZ, R8 ;  /* 0x000000ffff063224 */ /* 0x000fd000078e0208 */
[----:B------:R-:W-:Y:S05]  /*04f0*/  @P2 BRA `(.L_x_4) ;  /* 0xfffffffc00a02947 */ /* 0x000fea000383ffff */
.L_x_3:
[----:B------:R-:W-:Y:S05]  /*0500*/  BSYNC.RECONVERGENT B1 ;  /* 0x0000000000017941 */ /* 0x000fea0003800200 */
.L_x_2:
[----:B------:R-:W-:Y:S05]  /*0510*/  @!P1 BRA `(.L_x_1) ;  /* 0x0000000000309947 */ /* 0x000fea0003800000 */
[----:B------:R-:W0:Y:S01]  /*0520*/  LDC.64 R4, c[0x0][0x380] ;  /* 0x0000e000ff047b82 */ /* 0x000e220000000a00 */
[----:B------:R-:W-:-:S07]  /*0530*/  IADD3 R7, PT, PT, -R18, RZ, RZ ;  /* 0x000000ff12077210 */ /* 0x000fce0007ffe1ff */
.L_x_5:
[----:B0-----:R-:W-:-:S06]  /*0540*/  IMAD.WIDE R8, R2, 0x4, R4 ;  /* 0x0000000402087825 */ /* 0x001fcc00078e0204 */
[----:B------:R-:W2:Y:S01]  /*0550*/  LDG.E.CONSTANT R8, desc[UR6][R8.64] ;  /* 0x0000000608087981 */ /* 0x000ea2000c1e9900 */
[----:B------:R-:W-:Y:S02]  /*0560*/  VIADD R7, R7, 0x1 ;  /* 0x0000000107077836 */ /* 0x000fe40000000000 */
[----:B------:R-:W-:Y:S02]  /*0570*/  VIADD R10, R6, 0x1 ;  /* 0x00000001060a7836 */ /* 0x000fe40000000000 */
[----:B------:R-:W-:Y:S01]  /*0580*/  IMAD.IADD R2, R3, 0x1, R2 ;  /* 0x0000000103027824 */ /* 0x000fe200078e0202 */
[----:B------:R-:W-:Y:S02]  /*0590*/  ISETP.NE.AND P1, PT, R7, RZ, PT ;  /* 0x000000ff0700720c */ /* 0x000fe40003f25270 */
[----:B--2---:R-:W-:-:S13]  /*05a0*/  ISETP.NE.AND P2, PT, R8, UR9, PT ;  /* 0x0000000908007c0c */ /* 0x004fda000bf45270 */
[----:B------:R-:W-:-:S05]  /*05b0*/  @P2 IADD3 R10, PT, PT, R6, RZ, RZ ;  /* 0x000000ff060a2210 */ /* 0x000fca0007ffe0ff */
[----:B------:R-:W-:Y:S01]  /*05c0*/  IMAD.MOV.U32 R6, RZ, RZ, R10 ;  /* 0x000000ffff067224 */ /* 0x000fe200078e000a */
[----:B------:R-:W-:Y:S06]  /*05d0*/  @P1 BRA `(.L_x_5) ;  /* 0xfffffffc00d81947 */ /* 0x000fec000383ffff */
.L_x_1:
[----:B------:R-:W-:Y:S05]  /*05e0*/  BSYNC.RECONVERGENT B0 ;  /* 0x0000000000007941 */ /* 0x000fea0003800200 */
.L_x_0:
[----:B------:R-:W0:Y:S01]  /*05f0*/  SHFL.DOWN PT, R3, R6, 0x10, 0x1f ;  /* 0x0a001f0006037f89 */ /* 0x000e2200000e0000 */
[----:B------:R-:W-:Y:S01]  /*0600*/  LOP3.LUT P1, RZ, R0, 0x1f, RZ, 0xc0, !PT ;  /* 0x0000001f00ff7812 */ /* 0x000fe2000782c0ff */
[----:B------:R-:W-:Y:S01]  /*0610*/  BSSY.RECONVERGENT B0, `(.L_x_6) ;  /* 0x0000015000007945 */ /* 0x000fe20003800200 */
[----:B0-----:R-:W-:-:S05]  /*0620*/  IADD3 R3, PT, PT, R3, R6, RZ ;  /* 0x0000000603037210 */ /* 0x001fca0007ffe0ff */
[----:B------:R-:W0:Y:S02]  /*0630*/  SHFL.DOWN PT, R2, R3, 0x8, 0x1f ;  /* 0x09001f0003027f89 */ /* 0x000e2400000e0000 */
[----:B0-----:R-:W-:-:S05]  /*0640*/  IMAD.IADD R2, R3, 0x1, R2 ;  /* 0x0000000103027824 */ /* 0x001fca00078e0202 */
[----:B------:R-:W0:Y:S02]  /*0650*/  SHFL.DOWN PT, R5, R2, 0x4, 0x1f ;  /* 0x08801f0002057f89 */ /* 0x000e2400000e0000 */
[----:B0-----:R-:W-:-:S05]  /*0660*/  IMAD.IADD R5, R2, 0x1, R5 ;  /* 0x0000000102057824 */ /* 0x001fca00078e0205 */
[----:B------:R-:W0:Y:S02]  /*0670*/  SHFL.DOWN PT, R4, R5, 0x2, 0x1f ;  /* 0x08401f0005047f89 */ /* 0x000e2400000e0000 */
[----:B0-----:R-:W-:-:S05]  /*0680*/  IADD3 R4, PT, PT, R5, R4, RZ ;  /* 0x0000000405047210 */ /* 0x001fca0007ffe0ff */
[----:B------:R-:W0:Y:S02]  /*0690*/  SHFL.DOWN PT, R7, R4, 0x1, 0x1f ;  /* 0x08201f0004077f89 */ /* 0x000e2400000e0000 */
[----:B0-----:R-:W-:Y:S01]  /*06a0*/  IMAD.IADD R7, R4, 0x1, R7 ;  /* 0x0000000104077824 */ /* 0x001fe200078e0207 */
[----:B------:R-:W-:Y:S06]  /*06b0*/  @P1 BRA `(.L_x_7) ;  /* 0x0000000000281947 */ /* 0x000fec0003800000 */
[----:B------:R-:W0:Y:S01]  /*06c0*/  S2R R0, SR_LANEID ;  /* 0x0000000000007919 */ /* 0x000e220000000000 */
[----:B------:R-:W1:Y:S08]  /*06d0*/  S2UR UR5, SR_CgaCtaId ;  /* 0x00000000000579c3 */ /* 0x000e700000008800 */
[----:B------:R-:W2:Y:S01]  /*06e0*/  REDUX.SUM UR8, R7 ;  /* 0x00000000070873c4 */ /* 0x000ea2000000c000 */
[----:B------:R-:W-:-:S02]  /*06f0*/  VOTEU.ANY UR4, UPT, PT ;  /* 0x0000000000047886 */ /* 0x000fc400038e0100 */
[----:B------:R-:W-:-:S06]  /*0700*/  UFLO.U32 UR4, UR4 ;  /* 0x00000004000472bd */ /* 0x000fcc00080e0000 */
[----:B0-----:R-:W-:Y:S01]  /*0710*/  ISETP.EQ.U32.AND P1, PT, R0, UR4, PT ;  /* 0x0000000400007c0c */ /* 0x001fe2000bf22070 */
[----:B------:R-:W-:Y:S01]  /*0720*/  UMOV UR4, 0x400 ;  /* 0x0000040000047882 */ /* 0x000fe20000000000 */
[----:B--2---:R-:W-:Y:S01]  /*0730*/  MOV R0, UR8 ;  /* 0x0000000800007c02 */ /* 0x004fe20008000f00 */
[----:B-1----:R-:W-:-:S10]  /*0740*/  ULEA UR4, UR5, UR4, 0x18 ;  /* 0x0000000405047291 */ /* 0x002fd4000f8ec0ff */
[----:B------:R0:W-:Y:S02]  /*0750*/  @P1 ATOMS.ADD RZ, [UR4], R0 ;  /* 0x00000000ffff198c */ /* 0x0001e40008000004 */
.L_x_7:
[----:B------:R-:W-:Y:S05]  /*0760*/  BSYNC.RECONVERGENT B0 ;  /* 0x0000000000007941 */ /* 0x000fea0003800200 */
.L_x_6:
[----:B------:R-:W-:Y:S06]  /*0770*/  BAR.SYNC.DEFER_BLOCKING 0x0 ;  /* 0x0000000000007b1d */ /* 0x000fec0000010000 */
[----:B------:R-:W-:Y:S05]  /*0780*/  @P0 EXIT ;  /* 0x000000000000094d */ /* 0x000fea0003800000 */
[----:B------:R-:W1:Y:S01]  /*0790*/  S2UR UR5, SR_CgaCtaId ;  /* 0x00000000000579c3 */ /* 0x000e620000008800 */
[----:B------:R-:W-:-:S07]  /*07a0*/  UMOV UR4, 0x400 ;  /* 0x0000040000047882 */ /* 0x000fce0000000000 */
[----:B------:R-:W2:Y:S01]  /*07b0*/  LDC.64 R2, c[0x0][0x388] ;  /* 0x0000e200ff027b82 */ /* 0x000ea20000000a00 */
[----:B-1----:R-:W-:-:S09]  /*07c0*/  ULEA UR4, UR5, UR4, 0x18 ;  /* 0x0000000405047291 */ /* 0x002fd2000f8ec0ff */
[----:B------:R-:W2:Y:S04]  /*07d0*/  LDS R5, [UR4] ;  /* 0x00000004ff057984 */ /* 0x000ea80008000800 */
[----:B--2---:R-:W-:Y:S01]  /*07e0*/  REDG.E.ADD.STRONG.GPU desc[UR6][R2.64], R5 ;  /* 0x000000050200798e */ /* 0x004fe2000c12e106 */
[----:B------:R-:W-:Y:S05]  /*07f0*/  EXIT ;  /* 0x000000000000794d */ /* 0x000fea0003800000 */
.L_x_8:
[----:B------:R-:W-:-:S00]  /*0800*/  BRA `(.L_x_8) ;  /* 0xfffffffc00fc7947 */ /* 0x000fc0000383ffff */
[----:B------:R-:W-:-:S00]  /*0810*/  NOP ;  /* 0x0000000000007918 */ /* 0x000fc00000000000 */
        /* <DEDUP_REMOVED lines=14> */
.L_x_9:


//--------------------- .nv.shared._Z14count_elementsPKiPiii --------------------------
	.section	.nv.shared._Z14count_elementsPKiPiii,"aw",@nobits
	.sectionflags	@""
	.align	4
.nv.shared._Z14count_elementsPKiPiii:
	.zero		1028


//--------------------- .nv.shared.reserved.0     --------------------------
	.section	.nv.shared.reserved.0,"aw",@nobits
	.weak		__nv_reservedSMEM_offset_0_alias
	.size		__nv_reservedSMEM_offset_0_alias, 0, 64
	.other		__nv_reservedSMEM_offset_0_alias,@"STO_CUDA_RESERVED_SHARED STV_DEFAULT"
__nv_reservedSMEM_offset_0_alias:
	.zero		0
	.zero		64


//--------------------- .nv.constant0._Z14count_elementsPKiPiii --------------------------
	.section	.nv.constant0._Z14count_elementsPKiPiii,"a",@progbits
	.sectionflags	@""
	.align	4
.nv.constant0._Z14count_elementsPKiPiii:
	.zero		920


//--------------------- SYMBOLS --------------------------

	.type		.nv.reservedSmem.offset0,@object
	.size		.nv.reservedSmem.offset0,0x4
	.type		.nv.reservedSmem.cap,@object
	.size		.nv.reservedSmem.cap,0x4
